//
// Generated by NVIDIA NVVM Compiler
//
// Compiler Build ID: CL-36424714
// Cuda compilation tools, release 13.0, V13.0.88
// Based on NVVM 20.0.0
//

.version 9.0
.target sm_100
.address_size 64

	// .globl	_Z9matrixMulPfS_S_ii

.visible .entry _Z9matrixMulPfS_S_ii(
	.param .u64 .ptr .align 1 _Z9matrixMulPfS_S_ii_param_0,
	.param .u64 .ptr .align 1 _Z9matrixMulPfS_S_ii_param_1,
	.param .u64 .ptr .align 1 _Z9matrixMulPfS_S_ii_param_2,
	.param .u32 _Z9matrixMulPfS_S_ii_param_3,
	.param .u32 _Z9matrixMulPfS_S_ii_param_4
)
{
	.reg .pred 	%p<10>;
	.reg .b32 	%r<40>;
	.reg .b32 	%f<68>;
	.reg .b64 	%rd<53>;

	ld.param.u64 	%rd6, [_Z9matrixMulPfS_S_ii_param_0];
	ld.param.u64 	%rd7, [_Z9matrixMulPfS_S_ii_param_1];
	ld.param.u64 	%rd8, [_Z9matrixMulPfS_S_ii_param_2];
	ld.param.u32 	%r18, [_Z9matrixMulPfS_S_ii_param_3];
	ld.param.u32 	%r19, [_Z9matrixMulPfS_S_ii_param_4];
	cvta.to.global.u64 	%rd1, %rd8;
	cvta.to.global.u64 	%rd2, %rd7;
	mov.u32 	%r20, %ctaid.x;
	shl.b32 	%r21, %r20, 4;
	mov.u32 	%r22, %tid.x;
	add.s32 	%r1, %r21, %r22;
	mov.u32 	%r23, %ctaid.y;
	shl.b32 	%r24, %r23, 4;
	mov.u32 	%r25, %tid.y;
	add.s32 	%r2, %r24, %r25;
	setp.lt.s32 	%p1, %r18, 1;
	mov.f32 	%f67, 0f00000000;
	@%p1 bra 	$L__BB0_12;
	mul.lo.s32 	%r3, %r18, %r2;
	and.b32  	%r4, %r18, 7;
	setp.lt.u32 	%p2, %r18, 8;
	mov.f32 	%f67, 0f00000000;
	mov.b32 	%r38, 0;
	@%p2 bra 	$L__BB0_4;
	and.b32  	%r38, %r18, 2147483640;
	neg.s32 	%r36, %r38;
	shl.b32 	%r7, %r19, 3;
	mul.wide.u32 	%rd9, %r3, 4;
	add.s64 	%rd10, %rd9, %rd2;
	add.s64 	%rd52, %rd10, 16;
	mov.f32 	%f67, 0f00000000;
	mul.wide.s32 	%rd13, %r19, 4;
	mov.u32 	%r35, %r1;
$L__BB0_3:
	.pragma "nounroll";
	ld.global.f32 	%f17, [%rd52+-16];
	mul.wide.s32 	%rd11, %r35, 4;
	add.s64 	%rd12, %rd1, %rd11;
	ld.global.f32 	%f18, [%rd12];
	fma.rn.f32 	%f19, %f17, %f18, %f67;
	ld.global.f32 	%f20, [%rd52+-12];
	add.s64 	%rd14, %rd12, %rd13;
	ld.global.f32 	%f21, [%rd14];
	fma.rn.f32 	%f22, %f20, %f21, %f19;
	ld.global.f32 	%f23, [%rd52+-8];
	add.s64 	%rd15, %rd14, %rd13;
	ld.global.f32 	%f24, [%rd15];
	fma.rn.f32 	%f25, %f23, %f24, %f22;
	ld.global.f32 	%f26, [%rd52+-4];
	add.s64 	%rd16, %rd15, %rd13;
	ld.global.f32 	%f27, [%rd16];
	fma.rn.f32 	%f28, %f26, %f27, %f25;
	ld.global.f32 	%f29, [%rd52];
	add.s64 	%rd17, %rd16, %rd13;
	ld.global.f32 	%f30, [%rd17];
	fma.rn.f32 	%f31, %f29, %f30, %f28;
	ld.global.f32 	%f32, [%rd52+4];
	add.s64 	%rd18, %rd17, %rd13;
	ld.global.f32 	%f33, [%rd18];
	fma.rn.f32 	%f34, %f32, %f33, %f31;
	ld.global.f32 	%f35, [%rd52+8];
	add.s64 	%rd19, %rd18, %rd13;
	ld.global.f32 	%f36, [%rd19];
	fma.rn.f32 	%f37, %f35, %f36, %f34;
	ld.global.f32 	%f38, [%rd52+12];
	add.s64 	%rd20, %rd19, %rd13;
	ld.global.f32 	%f39, [%rd20];
	fma.rn.f32 	%f67, %f38, %f39, %f37;
	add.s32 	%r36, %r36, 8;
	add.s32 	%r35, %r35, %r7;
	add.s64 	%rd52, %rd52, 32;
	setp.ne.s32 	%p3, %r36, 0;
	@%p3 bra 	$L__BB0_3;
$L__BB0_4:
	setp.eq.s32 	%p4, %r4, 0;
	@%p4 bra 	$L__BB0_12;
	and.b32  	%r13, %r18, 3;
	setp.lt.u32 	%p5, %r4, 4;
	@%p5 bra 	$L__BB0_7;
	add.s32 	%r27, %r38, %r3;
	mul.wide.u32 	%rd21, %r27, 4;
	add.s64 	%rd22, %rd2, %rd21;
	ld.global.f32 	%f41, [%rd22];
	mad.lo.s32 	%r28, %r38, %r19, %r1;
	mul.wide.s32 	%rd23, %r28, 4;
	add.s64 	%rd24, %rd1, %rd23;
	ld.global.f32 	%f42, [%rd24];
	fma.rn.f32 	%f43, %f41, %f42, %f67;
	cvt.u64.u32 	%rd25, %r3;
	cvt.u64.u32 	%rd26, %r38;
	add.s64 	%rd27, %rd26, %rd25;
	shl.b64 	%rd28, %rd27, 2;
	add.s64 	%rd29, %rd2, %rd28;
	ld.global.f32 	%f44, [%rd29+4];
	mul.wide.s32 	%rd30, %r19, 4;
	add.s64 	%rd31, %rd24, %rd30;
	ld.global.f32 	%f45, [%rd31];
	fma.rn.f32 	%f46, %f44, %f45, %f43;
	ld.global.f32 	%f47, [%rd29+8];
	add.s64 	%rd32, %rd31, %rd30;
	ld.global.f32 	%f48, [%rd32];
	fma.rn.f32 	%f49, %f47, %f48, %f46;
	ld.global.f32 	%f50, [%rd29+12];
	add.s64 	%rd33, %rd32, %rd30;
	ld.global.f32 	%f51, [%rd33];
	fma.rn.f32 	%f67, %f50, %f51, %f49;
	add.s32 	%r38, %r38, 4;
$L__BB0_7:
	setp.eq.s32 	%p6, %r13, 0;
	@%p6 bra 	$L__BB0_12;
	setp.eq.s32 	%p7, %r13, 1;
	@%p7 bra 	$L__BB0_10;
	add.s32 	%r29, %r38, %r3;
	mul.wide.u32 	%rd34, %r29, 4;
	add.s64 	%rd35, %rd2, %rd34;
	ld.global.f32 	%f53, [%rd35];
	mad.lo.s32 	%r30, %r38, %r19, %r1;
	mul.wide.s32 	%rd36, %r30, 4;
	add.s64 	%rd37, %rd1, %rd36;
	ld.global.f32 	%f54, [%rd37];
	fma.rn.f32 	%f55, %f53, %f54, %f67;
	cvt.u64.u32 	%rd38, %r3;
	cvt.u64.u32 	%rd39, %r38;
	add.s64 	%rd40, %rd39, %rd38;
	shl.b64 	%rd41, %rd40, 2;
	add.s64 	%rd42, %rd2, %rd41;
	ld.global.f32 	%f56, [%rd42+4];
	mul.wide.s32 	%rd43, %r19, 4;
	add.s64 	%rd44, %rd37, %rd43;
	ld.global.f32 	%f57, [%rd44];
	fma.rn.f32 	%f67, %f56, %f57, %f55;
	add.s32 	%r38, %r38, 2;
$L__BB0_10:
	and.b32  	%r31, %r18, 1;
	setp.eq.b32 	%p8, %r31, 1;
	not.pred 	%p9, %p8;
	@%p9 bra 	$L__BB0_12;
	add.s32 	%r32, %r38, %r3;
	mul.wide.u32 	%rd45, %r32, 4;
	add.s64 	%rd46, %rd2, %rd45;
	ld.global.f32 	%f58, [%rd46];
	mad.lo.s32 	%r33, %r38, %r19, %r1;
	mul.wide.s32 	%rd47, %r33, 4;
	add.s64 	%rd48, %rd1, %rd47;
	ld.global.f32 	%f59, [%rd48];
	fma.rn.f32 	%f67, %f58, %f59, %f67;
$L__BB0_12:
	cvta.to.global.u64 	%rd49, %rd6;
	mad.lo.s32 	%r34, %r18, %r2, %r1;
	mul.wide.s32 	%rd50, %r34, 4;
	add.s64 	%rd51, %rd49, %rd50;
	st.global.f32 	[%rd51], %f67;
	ret;

}


// ===== COMPILED SASS (sm_100) =====

	.target	sm_100

	.elftype	@"ET_EXEC"


//--------------------- .note.nv.tkinfo           --------------------------
	.section	.note.nv.tkinfo,"",@"SHT_NOTE"
	.sectionflags	@"SHF_NOTE_NV_TKINFO"
	.tkinfo
        /*0018*/ 	.word	0x00000002
        /*0030*/ 	.string	""
        /*0030*/ 	.string	"ptxas"
        /*0030*/ 	.string	"Cuda compilation tools, release 13.0, V13.0.88"
        /*0030*/ 	.string	"Build cuda_13.0.r13.0/compiler.36424714_0"
        /*0030*/ 	.string	"-arch sm_100 -m 64 "



//--------------------- .note.nv.cuinfo           --------------------------
	.section	.note.nv.cuinfo,"",@"SHT_NOTE"
	.sectionflags	@"SHF_NOTE_NV_CUINFO"
        /*0018*/ 	.short	0x0002
        /*001a*/ 	.short	0x0064
        /*001c*/ 	.short	0x0082
	.zero		2


//--------------------- .nv.info                  --------------------------
	.section	.nv.info,"",@"SHT_CUDA_INFO"
	.align	4


	//----- nvinfo : EIATTR_REGCOUNT
	.align		4
        /*0000*/ 	.byte	0x04, 0x2f
        /*0002*/ 	.short	(.L_1 - .L_0)
	.align		4
.L_0:
        /*0004*/ 	.word	index@(_Z9matrixMulPfS_S_ii)
        /*0008*/ 	.word	0x00000020


	//----- nvinfo : EIATTR_FRAME_SIZE
	.align		4
.L_1:
        /*000c*/ 	.byte	0x04, 0x11
        /*000e*/ 	.short	(.L_3 - .L_2)
	.align		4
.L_2:
        /*0010*/ 	.word	index@(_Z9matrixMulPfS_S_ii)
        /*0014*/ 	.word	0x00000000


	//----- nvinfo : EIATTR_MIN_STACK_SIZE
	.align		4
.L_3:
        /*0018*/ 	.byte	0x04, 0x12
        /*001a*/ 	.short	(.L_5 - .L_4)
	.align		4
.L_4:
        /*001c*/ 	.word	index@(_Z9matrixMulPfS_S_ii)
        /*0020*/ 	.word	0x00000000
.L_5:


//--------------------- .nv.compat                --------------------------
	.section	.nv.compat,"",@"SHT_CUDA_COMPAT_INFO"
	.align	4
        /*0000*/ 	.byte	0x02, 0x09, 0x00, 0x00, 0x02, 0x02, 0x01, 0x00, 0x02, 0x05, 0x05, 0x00, 0x03, 0x07, 0x01, 0x01
        /*0010*/ 	.byte	0x02, 0x03, 0x00, 0x00, 0x02, 0x06, 0x01, 0x00, 0x04, 0x0b, 0x08, 0x00, 0x09, 0x00, 0x00, 0x00
        /*0020*/ 	.byte	0x00, 0x00, 0x00, 0x00


//--------------------- .nv.info._Z9matrixMulPfS_S_ii --------------------------
	.section	.nv.info._Z9matrixMulPfS_S_ii,"",@"SHT_CUDA_INFO"
	.sectionflags	@""
	.align	4


	//----- nvinfo : EIATTR_CUDA_API_VERSION
	.align		4
        /*0000*/ 	.byte	0x04, 0x37
        /*0002*/ 	.short	(.L_7 - .L_6)
.L_6:
        /*0004*/ 	.word	0x00000082


	//----- nvinfo : EIATTR_KPARAM_INFO
	.align		4
.L_7:
        /*0008*/ 	.byte	0x04, 0x17
        /*000a*/ 	.short	(.L_9 - .L_8)
.L_8:
        /*000c*/ 	.word	0x00000000
        /*0010*/ 	.short	0x0004
        /*0012*/ 	.short	0x001c
        /*0014*/ 	.byte	0x00, 0xf0, 0x11, 0x00


	//----- nvinfo : EIATTR_KPARAM_INFO
	.align		4
.L_9:
        /*0018*/ 	.byte	0x04, 0x17
        /*001a*/ 	.short	(.L_11 - .L_10)
.L_10:
        /*001c*/ 	.word	0x00000000
        /*0020*/ 	.short	0x0003
        /*0022*/ 	.short	0x0018
        /*0024*/ 	.byte	0x00, 0xf0, 0x11, 0x00


	//----- nvinfo : EIATTR_KPARAM_INFO
	.align		4
.L_11:
        /*0028*/ 	.byte	0x04, 0x17
        /*002a*/ 	.short	(.L_13 - .L_12)
.L_12:
        /*002c*/ 	.word	0x00000000
        /*0030*/ 	.short	0x0002
        /*0032*/ 	.short	0x0010
        /*0034*/ 	.byte	0x00, 0xf5, 0x21, 0x00


	//----- nvinfo : EIATTR_KPARAM_INFO
	.align		4
.L_13:
        /*0038*/ 	.byte	0x04, 0x17
        /*003a*/ 	.short	(.L_15 - .L_14)
.L_14:
        /*003c*/ 	.word	0x00000000
        /*0040*/ 	.short	0x0001
        /*0042*/ 	.short	0x0008
        /*0044*/ 	.byte	0x00, 0xf5, 0x21, 0x00


	//----- nvinfo : EIATTR_KPARAM_INFO
	.align		4
.L_15:
        /*0048*/ 	.byte	0x04, 0x17
        /*004a*/ 	.short	(.L_17 - .L_16)
.L_16:
        /*004c*/ 	.word	0x00000000
        /*0050*/ 	.short	0x0000
        /*0052*/ 	.short	0x0000
        /*0054*/ 	.byte	0x00, 0xf5, 0x21, 0x00


	//----- nvinfo : EIATTR_SPARSE_MMA_MASK
	.align		4
.L_17:
        /*0058*/ 	.byte	0x03, 0x50
        /*005a*/ 	.short	0x0000


	//----- nvinfo : EIATTR_MAXREG_COUNT
	.align		4
        /*005c*/ 	.byte	0x03, 0x1b
        /*005e*/ 	.short	0x00ff


	//----- nvinfo : EIATTR_MERCURY_ISA_VERSION
	.align		4
        /*0060*/ 	.byte	0x03, 0x5f
        /*0062*/ 	.short	0x0101


	//----- nvinfo : EIATTR_VRC_CTA_INIT_COUNT
	.align		4
        /*0064*/ 	.byte	0x02, 0x4a
	.zero		1
	.zero		1


	//----- nvinfo : EIATTR_EXIT_INSTR_OFFSETS
	.align		4
        /*0068*/ 	.byte	0x04, 0x1c
        /*006a*/ 	.short	(.L_19 - .L_18)


	//   ....[0]....
.L_18:
        /*006c*/ 	.word	0x000008d0


	//----- nvinfo : EIATTR_CBANK_PARAM_SIZE
	.align		4
.L_19:
        /*0070*/ 	.byte	0x03, 0x19
        /*0072*/ 	.short	0x0020


	//----- nvinfo : EIATTR_PARAM_CBANK
	.align		4
        /*0074*/ 	.byte	0x04, 0x0a
        /*0076*/ 	.short	(.L_21 - .L_20)
	.align		4
.L_20:
        /*0078*/ 	.word	index@(.nv.constant0._Z9matrixMulPfS_S_ii)
        /*007c*/ 	.short	0x0380
        /*007e*/ 	.short	0x0020


	//----- nvinfo : EIATTR_SW_WAR
	.align		4
.L_21:
        /*0080*/ 	.byte	0x04, 0x36
        /*0082*/ 	.short	(.L_23 - .L_22)
.L_22:
        /*0084*/ 	.word	0x00000008
.L_23:


//--------------------- .nv.callgraph             --------------------------
	.section	.nv.callgraph,"",@"SHT_CUDA_CALLGRAPH"
	.align	4
	.sectionentsize	8
	.align		4
        /*0000*/ 	.word	0x00000000
	.align		4
        /*0004*/ 	.word	0xffffffff
	.align		4
        /*0008*/ 	.word	0x00000000
	.align		4
        /*000c*/ 	.word	0xfffffffe
	.align		4
        /*0010*/ 	.word	0x00000000
	.align		4
        /*0014*/ 	.word	0xfffffffd
	.align		4
        /*0018*/ 	.word	0x00000000
	.align		4
        /*001c*/ 	.word	0xfffffffc


//--------------------- .text._Z9matrixMulPfS_S_ii --------------------------
	.section	.text._Z9matrixMulPfS_S_ii,"ax",@progbits
	.align	128
        .global         _Z9matrixMulPfS_S_ii
        .type           _Z9matrixMulPfS_S_ii,@function
        .size           _Z9matrixMulPfS_S_ii,(.L_x_6 - _Z9matrixMulPfS_S_ii)
        .other          _Z9matrixMulPfS_S_ii,@"STO_CUDA_ENTRY STV_DEFAULT"
_Z9matrixMulPfS_S_ii:
.text._Z9matrixMulPfS_S_ii:
[----:B------:R-:W-:Y:S01]  /*0000*/  LDC R1, c[0x0][0x37c] ;  /* 0x0000df00ff017b82 */ /* 0x000fe20000000800 */
[----:B------:R-:W0:Y:S01]  /*0010*/  S2R R0, SR_CTAID.X ;  /* 0x0000000000007919 */ /* 0x000e220000002500 */
[----:B------:R-:W1:Y:S01]  /*0020*/  LDCU UR7, c[0x0][0x398] ;  /* 0x00007300ff0777ac */ /* 0x000e620008000800 */
[----:B------:R-:W-:Y:S01]  /*0030*/  HFMA2 R17, -RZ, RZ, 0, 0 ;  /* 0x00000000ff117431 */ /* 0x000fe200000001ff */
[----:B------:R-:W0:Y:S01]  /*0040*/  S2R R3, SR_TID.X ;  /* 0x0000000000037919 */ /* 0x000e220000002100 */
[----:B------:R-:W2:Y:S01]  /*0050*/  LDCU.64 UR8, c[0x0][0x358] ;  /* 0x00006b00ff0877ac */ /* 0x000ea20008000a00 */
[----:B------:R-:W3:Y:S01]  /*0060*/  S2R R15, SR_CTAID.Y ;  /* 0x00000000000f7919 */ /* 0x000ee20000002600 */
[----:B------:R-:W3:Y:S01]  /*0070*/  S2R R2, SR_TID.Y ;  /* 0x0000000000027919 */ /* 0x000ee20000002200 */
[----:B-1----:R-:W-:Y:S01]  /*0080*/  UISETP.GE.AND UP0, UPT, UR7, 0x1, UPT ;  /* 0x000000010700788c */ /* 0x002fe2000bf06270 */
[----:B0-----:R-:W-:Y:S02]  /*0090*/  LEA R0, R0, R3, 0x4 ;  /* 0x0000000300007211 */ /* 0x001fe400078e20ff */
[----:B---3--:R-:W-:-:S06]  /*00a0*/  LEA R15, R15, R2, 0x4 ;  /* 0x000000020f0f7211 */ /* 0x008fcc00078e20ff */
[----:B--2---:R-:W-:Y:S05]  /*00b0*/  BRA.U !UP0, `(.L_x_0) ;  /* 0x0000000508f47547 */ /* 0x004fea000b800000 */
[----:B------:R-:W-:Y:S02]  /*00c0*/  UISETP.GE.U32.AND UP1, UPT, UR7, 0x8, UPT ;  /* 0x000000080700788c */ /* 0x000fe4000bf26070 */
[----:B------:R-:W-:Y:S01]  /*00d0*/  IMAD R14, R15, UR7, RZ ;  /* 0x000000070f0e7c24 */ /* 0x000fe2000f8e02ff */
[----:B------:R-:W-:Y:S01]  /*00e0*/  ULOP3.LUT UR5, UR7, 0x7, URZ, 0xc0, !UPT ;  /* 0x0000000707057892 */ /* 0x000fe2000f8ec0ff */
[----:B------:R-:W-:Y:S01]  /*00f0*/  MOV R17, RZ ;  /* 0x000000ff00117202 */ /* 0x000fe20000000f00 */
[----:B------:R-:W-:Y:S02]  /*0100*/  UMOV UR4, URZ ;  /* 0x000000ff00047c82 */ /* 0x000fe40008000000 */
[----:B------:R-:W-:Y:S02]  /*0110*/  UISETP.NE.AND UP0, UPT, UR5, URZ, UPT ;  /* 0x000000ff0500728c */ /* 0x000fe4000bf05270 */
[----:B------:R-:W-:Y:S09]  /*0120*/  BRA.U !UP1, `(.L_x_1) ;  /* 0x0000000109c47547 */ /* 0x000ff2000b800000 */
[----:B------:R-:W0:Y:S01]  /*0130*/  LDC.64 R2, c[0x0][0x388] ;  /* 0x0000e200ff027b82 */ /* 0x000e220000000a00 */
[----:B------:R-:W-:Y:S01]  /*0140*/  ULOP3.LUT UR4, UR7, 0x7ffffff8, URZ, 0xc0, !UPT ;  /* 0x7ffffff807047892 */ /* 0x000fe2000f8ec0ff */
[----:B------:R-:W-:Y:S02]  /*0150*/  MOV R17, RZ ;  /* 0x000000ff00117202 */ /* 0x000fe40000000f00 */
[----:B------:R-:W-:Y:S01]  /*0160*/  MOV R16, R0 ;  /* 0x0000000000107202 */ /* 0x000fe20000000f00 */
[----:B------:R-:W-:Y:S01]  /*0170*/  UIADD3 UR6, UPT, UPT, -UR4, URZ, URZ ;  /* 0x000000ff04067290 */ /* 0x000fe2000fffe1ff */
[----:B0-----:R-:W-:-:S03]  /*0180*/  IMAD.WIDE.U32 R2, R14, 0x4, R2 ;  /* 0x000000040e027825 */ /* 0x001fc600078e0002 */
[----:B------:R-:W-:-:S04]  /*0190*/  IADD3 R4, P0, PT, R2, 0x10, RZ ;  /* 0x0000001002047810 */ /* 0x000fc80007f1e0ff */
[----:B------:R-:W-:-:S09]  /*01a0*/  IADD3.X R3, PT, PT, RZ, R3, RZ, P0, !PT ;  /* 0x00000003ff037210 */ /* 0x000fd200007fe4ff */
.L_x_2:
[----:B------:R-:W0:Y:S01]  /*01b0*/  LDC.64 R10, c[0x0][0x390] ;  /* 0x0000e400ff0a7b82 */ /* 0x000e220000000a00 */
[----:B------:R-:W-:-:S05]  /*01c0*/  MOV R2, R4 ;  /* 0x0000000400027202 */ /* 0x000fca0000000f00 */
[----:B------:R-:W2:Y:S02]  /*01d0*/  LDG.E R18, desc[UR8][R2.64+-0x10] ;  /* 0xfffff00802127981 */ /* 0x000ea4000c1e1900 */
[----:B------:R-:W1:Y:S02]  /*01e0*/  LDC R19, c[0x0][0x39c] ;  /* 0x0000e700ff137b82 */ /* 0x000e640000000800 */
[----:B------:R-:W3:Y:S04]  /*01f0*/  LDG.E R22, desc[UR8][R2.64+-0xc] ;  /* 0xfffff40802167981 */ /* 0x000ee8000c1e1900 */
[----:B------:R-:W4:Y:S04]  /*0200*/  LDG.E R23, desc[UR8][R2.64+-0x8] ;  /* 0xfffff80802177981 */ /* 0x000f28000c1e1900 */
[----:B------:R-:W5:Y:S04]  /*0210*/  LDG.E R25, desc[UR8][R2.64+-0x4] ;  /* 0xfffffc0802197981 */ /* 0x000f68000c1e1900 */
[----:B------:R-:W5:Y:S01]  /*0220*/  LDG.E R26, desc[UR8][R2.64] ;  /* 0x00000008021a7981 */ /* 0x000f62000c1e1900 */
[----:B0-----:R-:W-:-:S05]  /*0230*/  IMAD.WIDE R10, R16, 0x4, R10 ;  /* 0x00000004100a7825 */ /* 0x001fca00078e020a */
[----:B------:R0:W2:Y:S01]  /*0240*/  LDG.E R20, desc[UR8][R10.64] ;  /* 0x000000080a147981 */ /* 0x0000a2000c1e1900 */
[----:B-1----:R-:W-:-:S05]  /*0250*/  IMAD.WIDE R28, R19, 0x4, R10 ;  /* 0x00000004131c7825 */ /* 0x002fca00078e020a */
[----:B------:R-:W3:Y:S01]  /*0260*/  LDG.E R21, desc[UR8][R28.64] ;  /* 0x000000081c157981 */ /* 0x000ee2000c1e1900 */
[----:B------:R-:W-:-:S05]  /*0270*/  IMAD.WIDE R12, R19, 0x4, R28 ;  /* 0x00000004130c7825 */ /* 0x000fca00078e021c */
[----:B------:R1:W4:Y:S01]  /*0280*/  LDG.E R24, desc[UR8][R12.64] ;  /* 0x000000080c187981 */ /* 0x000322000c1e1900 */
[----:B------:R-:W-:-:S03]  /*0290*/  IMAD.WIDE R8, R19, 0x4, R12 ;  /* 0x0000000413087825 */ /* 0x000fc600078e020c */
[----:B------:R-:W5:Y:S01]  /*02a0*/  LDG.E R28, desc[UR8][R2.64+0x4] ;  /* 0x00000408021c7981 */ /* 0x000f62000c1e1900 */
[----:B------:R-:W-:-:S03]  /*02b0*/  IMAD.WIDE R4, R19, 0x4, R8 ;  /* 0x0000000413047825 */ /* 0x000fc600078e0208 */
[----:B------:R-:W5:Y:S04]  /*02c0*/  LDG.E R29, desc[UR8][R2.64+0x8] ;  /* 0x00000808021d7981 */ /* 0x000f68000c1e1900 */
[----:B------:R-:W5:Y:S01]  /*02d0*/  LDG.E R8, desc[UR8][R8.64] ;  /* 0x0000000808087981 */ /* 0x000f62000c1e1900 */
[----:B------:R-:W-:-:S03]  /*02e0*/  IMAD.WIDE R6, R19, 0x4, R4 ;  /* 0x0000000413067825 */ /* 0x000fc600078e0204 */
[----:B------:R1:W5:Y:S01]  /*02f0*/  LDG.E R5, desc[UR8][R4.64] ;  /* 0x0000000804057981 */ /* 0x000362000c1e1900 */
[----:B0-----:R-:W-:-:S03]  /*0300*/  IMAD.WIDE R10, R19, 0x4, R6 ;  /* 0x00000004130a7825 */ /* 0x001fc600078e0206 */
[----:B------:R-:W5:Y:S01]  /*0310*/  LDG.E R7, desc[UR8][R6.64] ;  /* 0x0000000806077981 */ /* 0x000f62000c1e1900 */
[----:B-1----:R-:W-:-:S03]  /*0320*/  IMAD.WIDE R12, R19, 0x4, R10 ;  /* 0x00000004130c7825 */ /* 0x002fc600078e020a */
[----:B------:R-:W5:Y:S04]  /*0330*/  LDG.E R27, desc[UR8][R10.64] ;  /* 0x000000080a1b7981 */ /* 0x000f68000c1e1900 */
[----:B------:R0:W5:Y:S04]  /*0340*/  LDG.E R9, desc[UR8][R2.64+0xc] ;  /* 0x00000c0802097981 */ /* 0x000168000c1e1900 */
[----:B------:R-:W5:Y:S01]  /*0350*/  LDG.E R12, desc[UR8][R12.64] ;  /* 0x000000080c0c7981 */ /* 0x000f62000c1e1900 */
[----:B------:R-:W-:-:S04]  /*0360*/  UIADD3 UR6, UPT, UPT, UR6, 0x8, URZ ;  /* 0x0000000806067890 */ /* 0x000fc8000fffe0ff */
[----:B------:R-:W-:Y:S01]  /*0370*/  UISETP.NE.AND UP1, UPT, UR6, URZ, UPT ;  /* 0x000000ff0600728c */ /* 0x000fe2000bf25270 */
[----:B------:R-:W-:Y:S02]  /*0380*/  IADD3 R4, P0, PT, R2, 0x20, RZ ;  /* 0x0000002002047810 */ /* 0x000fe40007f1e0ff */
[----:B------:R-:W-:Y:S02]  /*0390*/  LEA R16, R19, R16, 0x3 ;  /* 0x0000001013107211 */ /* 0x000fe400078e18ff */
[----:B0-----:R-:W-:Y:S01]  /*03a0*/  IADD3.X R3, PT, PT, RZ, R3, RZ, P0, !PT ;  /* 0x00000003ff037210 */ /* 0x001fe200007fe4ff */
[----:B--2---:R-:W-:-:S04]  /*03b0*/  FFMA R17, R18, R20, R17 ;  /* 0x0000001412117223 */ /* 0x004fc80000000011 */
[----:B---3--:R-:W-:-:S04]  /*03c0*/  FFMA R22, R22, R21, R17 ;  /* 0x0000001516167223 */ /* 0x008fc80000000011 */
[----:B----4-:R-:W-:-:S04]  /*03d0*/  FFMA R22, R23, R24, R22 ;  /* 0x0000001817167223 */ /* 0x010fc80000000016 */
[----:B-----5:R-:W-:-:S04]  /*03e0*/  FFMA R25, R25, R8, R22 ;  /* 0x0000000819197223 */ /* 0x020fc80000000016 */
[----:B------:R-:W-:-:S04]  /*03f0*/  FFMA R5, R26, R5, R25 ;  /* 0x000000051a057223 */ /* 0x000fc80000000019 */
[----:B------:R-:W-:-:S04]  /*0400*/  FFMA R28, R28, R7, R5 ;  /* 0x000000071c1c7223 */ /* 0x000fc80000000005 */
[----:B------:R-:W-:-:S04]  /*0410*/  FFMA R28, R29, R27, R28 ;  /* 0x0000001b1d1c7223 */ /* 0x000fc8000000001c */
[----:B------:R-:W-:Y:S01]  /*0420*/  FFMA R17, R9, R12, R28 ;  /* 0x0000000c09117223 */ /* 0x000fe2000000001c */
[----:B------:R-:W-:Y:S06]  /*0430*/  BRA.U UP1, `(.L_x_2) ;  /* 0xfffffffd015c7547 */ /* 0x000fec000b83ffff */
.L_x_1:
[----:B------:R-:W-:Y:S05]  /*0440*/  BRA.U !UP0, `(.L_x_0) ;  /* 0x0000000508107547 */ /* 0x000fea000b800000 */
[----:B------:R-:W-:Y:S02]  /*0450*/  UISETP.GE.U32.AND UP0, UPT, UR5, 0x4, UPT ;  /* 0x000000040500788c */ /* 0x000fe4000bf06070 */
[----:B------:R-:W-:-:S04]  /*0460*/  ULOP3.LUT UR6, UR7, 0x3, URZ, 0xc0, !UPT ;  /* 0x0000000307067892 */ /* 0x000fc8000f8ec0ff */
[----:B------:R-:W-:-:S03]  /*0470*/  UISETP.NE.AND UP1, UPT, UR6, URZ, UPT ;  /* 0x000000ff0600728c */ /* 0x000fc6000bf25270 */
[----:B------:R-:W-:Y:S08]  /*0480*/  BRA.U !UP0, `(.L_x_3) ;  /* 0x0000000108707547 */ /* 0x000ff0000b800000 */
[----:B------:R-:W0:Y:S01]  /*0490*/  LDC R13, c[0x0][0x39c] ;  /* 0x0000e700ff0d7b82 */ /* 0x000e220000000800 */
[----:B------:R-:W1:Y:S01]  /*04a0*/  LDCU.64 UR10, c[0x0][0x388] ;  /* 0x00007100ff0a77ac */ /* 0x000e620008000a00 */
[C---:B------:R-:W-:Y:S02]  /*04b0*/  IADD3 R3, PT, PT, R14.reuse, UR4, RZ ;  /* 0x000000040e037c10 */ /* 0x040fe4000fffe0ff */
[----:B------:R-:W-:-:S04]  /*04c0*/  IADD3 R10, P0, PT, R14, UR4, RZ ;  /* 0x000000040e0a7c10 */ /* 0x000fc8000ff1e0ff */
[----:B------:R-:W2:Y:S08]  /*04d0*/  LDC.64 R6, c[0x0][0x390] ;  /* 0x0000e400ff067b82 */ /* 0x000eb00000000a00 */
[----:B------:R-:W3:Y:S01]  /*04e0*/  LDC.64 R4, c[0x0][0x388] ;  /* 0x0000e200ff047b82 */ /* 0x000ee20000000a00 */
[----:B0-----:R-:W-:-:S04]  /*04f0*/  IMAD R9, R13, UR4, R0 ;  /* 0x000000040d097c24 */ /* 0x001fc8000f8e0200 */
[----:B--2---:R-:W-:-:S04]  /*0500*/  IMAD.WIDE R6, R9, 0x4, R6 ;  /* 0x0000000409067825 */ /* 0x004fc800078e0206 */
[----:B------:R-:W-:Y:S02]  /*0510*/  IMAD.WIDE R8, R13, 0x4, R6 ;  /* 0x000000040d087825 */ /* 0x000fe400078e0206 */
[----:B------:R-:W2:Y:S02]  /*0520*/  LDG.E R6, desc[UR8][R6.64] ;  /* 0x0000000806067981 */ /* 0x000ea4000c1e1900 */
[----:B---3--:R-:W-:Y:S01]  /*0530*/  IMAD.WIDE.U32 R4, R3, 0x4, R4 ;  /* 0x0000000403047825 */ /* 0x008fe200078e0004 */
[----:B------:R-:W-:Y:S02]  /*0540*/  IADD3.X R3, PT, PT, RZ, RZ, RZ, P0, !PT ;  /* 0x000000ffff037210 */ /* 0x000fe400007fe4ff */
[----:B-1----:R-:W-:-:S03]  /*0550*/  LEA R2, P0, R10, UR10, 0x2 ;  /* 0x0000000a0a027c11 */ /* 0x002fc6000f8010ff */
[----:B------:R-:W2:Y:S01]  /*0560*/  LDG.E R4, desc[UR8][R4.64] ;  /* 0x0000000804047981 */ /* 0x000ea2000c1e1900 */
[----:B------:R-:W-:Y:S01]  /*0570*/  LEA.HI.X R3, R10, UR11, R3, 0x2, P0 ;  /* 0x0000000b0a037c11 */ /* 0x000fe200080f1403 */
[C---:B------:R-:W-:Y:S02]  /*0580*/  IMAD.WIDE R10, R13.reuse, 0x4, R8 ;  /* 0x000000040d0a7825 */ /* 0x040fe400078e0208 */
[----:B------:R-:W3:Y:S04]  /*0590*/  LDG.E R8, desc[UR8][R8.64] ;  /* 0x0000000808087981 */ /* 0x000ee8000c1e1900 */
[----:B------:R-:W3:Y:S01]  /*05a0*/  LDG.E R16, desc[UR8][R2.64+0x4] ;  /* 0x0000040802107981 */ /* 0x000ee2000c1e1900 */
[----:B------:R-:W-:-:S03]  /*05b0*/  IMAD.WIDE R12, R13, 0x4, R10 ;  /* 0x000000040d0c7825 */ /* 0x000fc600078e020a */
[----:B------:R-:W4:Y:S04]  /*05c0*/  LDG.E R18, desc[UR8][R10.64] ;  /* 0x000000080a127981 */ /* 0x000f28000c1e1900 */
[----:B------:R-:W4:Y:S04]  /*05d0*/  LDG.E R19, desc[UR8][R2.64+0x8] ;  /* 0x0000080802137981 */ /* 0x000f28000c1e1900 */
[----:B------:R-:W5:Y:S04]  /*05e0*/  LDG.E R21, desc[UR8][R2.64+0xc] ;  /* 0x00000c0802157981 */ /* 0x000f68000c1e1900 */
[----:B------:R-:W5:Y:S01]  /*05f0*/  LDG.E R12, desc[UR8][R12.64] ;  /* 0x000000080c0c7981 */ /* 0x000f62000c1e1900 */
[----:B------:R-:W-:Y:S01]  /*0600*/  UIADD3 UR4, UPT, UPT, UR4, 0x4, URZ ;  /* 0x0000000404047890 */ /* 0x000fe2000fffe0ff */
[----:B--2---:R-:W-:-:S04]  /*0610*/  FFMA R17, R4, R6, R17 ;  /* 0x0000000604117223 */ /* 0x004fc80000000011 */
[----:B---3--:R-:W-:-:S04]  /*0620*/  FFMA R16, R16, R8, R17 ;  /* 0x0000000810107223 */ /* 0x008fc80000000011 */
[----:B----4-:R-:W-:-:S04]  /*0630*/  FFMA R16, R19, R18, R16 ;  /* 0x0000001213107223 */ /* 0x010fc80000000010 */
[----:B-----5:R-:W-:-:S07]  /*0640*/  FFMA R17, R21, R12, R16 ;  /* 0x0000000c15117223 */ /* 0x020fce0000000010 */
.L_x_3:
[----:B------:R-:W-:Y:S05]  /*0650*/  BRA.U !UP1, `(.L_x_0) ;  /* 0x00000001098c7547 */ /* 0x000fea000b800000 */
[----:B------:R-:W-:Y:S02]  /*0660*/  UISETP.NE.AND UP0, UPT, UR6, 0x1, UPT ;  /* 0x000000010600788c */ /* 0x000fe4000bf05270 */
[----:B------:R-:W-:-:S04]  /*0670*/  ULOP3.LUT UR5, UR7, 0x1, URZ, 0xc0, !UPT ;  /* 0x0000000107057892 */ /* 0x000fc8000f8ec0ff */
[----:B------:R-:W-:-:S03]  /*0680*/  UISETP.NE.U32.AND UP1, UPT, UR5, 0x1, UPT ;  /* 0x000000010500788c */ /* 0x000fc6000bf25070 */
[----:B------:R-:W-:Y:S08]  /*0690*/  BRA.U !UP0, `(.L_x_4) ;  /* 0x0000000108507547 */ /* 0x000ff0000b800000 */
[----:B------:R-:W0:Y:S01]  /*06a0*/  LDC R9, c[0x0][0x39c] ;  /* 0x0000e700ff097b82 */ /* 0x000e220000000800 */
[----:B------:R-:W1:Y:S01]  /*06b0*/  LDCU.64 UR10, c[0x0][0x388] ;  /* 0x00007100ff0a77ac */ /* 0x000e620008000a00 */
[C---:B------:R-:W-:Y:S02]  /*06c0*/  IADD3 R7, PT, PT, R14.reuse, UR4, RZ ;  /* 0x000000040e077c10 */ /* 0x040fe4000fffe0ff */
[----:B------:R-:W-:-:S04]  /*06d0*/  IADD3 R8, P0, PT, R14, UR4, RZ ;  /* 0x000000040e087c10 */ /* 0x000fc8000ff1e0ff */
[----:B------:R-:W2:Y:S08]  /*06e0*/  LDC.64 R2, c[0x0][0x388] ;  /* 0x0000e200ff027b82 */ /* 0x000eb00000000a00 */
[----:B------:R-:W3:Y:S01]  /*06f0*/  LDC.64 R4, c[0x0][0x390] ;  /* 0x0000e400ff047b82 */ /* 0x000ee20000000a00 */
[----:B0-----:R-:W-:Y:S02]  /*0700*/  IMAD R11, R9, UR4, R0 ;  /* 0x00000004090b7c24 */ /* 0x001fe4000f8e0200 */
[----:B--2---:R-:W-:Y:S01]  /*0710*/  IMAD.WIDE.U32 R2, R7, 0x4, R2 ;  /* 0x0000000407027825 */ /* 0x004fe200078e0002 */
[----:B------:R-:W-:-:S02]  /*0720*/  IADD3.X R7, PT, PT, RZ, RZ, RZ, P0, !PT ;  /* 0x000000ffff077210 */ /* 0x000fc400007fe4ff */
[----:B-1----:R-:W-:-:S03]  /*0730*/  LEA R6, P0, R8, UR10, 0x2 ;  /* 0x0000000a08067c11 */ /* 0x002fc6000f8010ff */
[----:B------:R-:W2:Y:S01]  /*0740*/  LDG.E R2, desc[UR8][R2.64] ;  /* 0x0000000802027981 */ /* 0x000ea2000c1e1900 */
[----:B------:R-:W-:Y:S01]  /*0750*/  LEA.HI.X R7, R8, UR11, R7, 0x2, P0 ;  /* 0x0000000b08077c11 */ /* 0x000fe200080f1407 */
[----:B---3--:R-:W-:-:S04]  /*0760*/  IMAD.WIDE R4, R11, 0x4, R4 ;  /* 0x000000040b047825 */ /* 0x008fc800078e0204 */
[----:B------:R-:W3:Y:S01]  /*0770*/  LDG.E R6, desc[UR8][R6.64+0x4] ;  /* 0x0000040806067981 */ /* 0x000ee2000c1e1900 */
[----:B------:R-:W-:-:S03]  /*0780*/  IMAD.WIDE R8, R9, 0x4, R4 ;  /* 0x0000000409087825 */ /* 0x000fc600078e0204 */
[----:B------:R-:W2:Y:S04]  /*0790*/  LDG.E R4, desc[UR8][R4.64] ;  /* 0x0000000804047981 */ /* 0x000ea8000c1e1900 */
[----:B------:R-:W3:Y:S01]  /*07a0*/  LDG.E R8, desc[UR8][R8.64] ;  /* 0x0000000808087981 */ /* 0x000ee2000c1e1900 */
[----:B------:R-:W-:Y:S01]  /*07b0*/  UIADD3 UR4, UPT, UPT, UR4, 0x2, URZ ;  /* 0x0000000204047890 */ /* 0x000fe2000fffe0ff */
[----:B--2---:R-:W-:-:S04]  /*07c0*/  FFMA R17, R2, R4, R17 ;  /* 0x0000000402117223 */ /* 0x004fc80000000011 */
[----:B---3--:R-:W-:-:S07]  /*07d0*/  FFMA R17, R6, R8, R17 ;  /* 0x0000000806117223 */ /* 0x008fce0000000011 */
.L_x_4:
[----:B------:R-:W-:Y:S05]  /*07e0*/  BRA.U UP1, `(.L_x_0) ;  /* 0x0000000101287547 */ /* 0x000fea000b800000 */
[----:B------:R-:W0:Y:S01]  /*07f0*/  LDC R9, c[0x0][0x39c] ;  /* 0x0000e700ff097b82 */ /* 0x000e220000000800 */
[----:B------:R-:W-:-:S07]  /*0800*/  IADD3 R7, PT, PT, R14, UR4, RZ ;  /* 0x000000040e077c10 */ /* 0x000fce000fffe0ff */
[----:B------:R-:W1:Y:S08]  /*0810*/  LDC.64 R2, c[0x0][0x388] ;  /* 0x0000e200ff027b82 */ /* 0x000e700000000a00 */
[----:B------:R-:W2:Y:S01]  /*0820*/  LDC.64 R4, c[0x0][0x390] ;  /* 0x0000e400ff047b82 */ /* 0x000ea20000000a00 */
[----:B0-----:R-:W-:Y:S02]  /*0830*/  IMAD R9, R9, UR4, R0 ;  /* 0x0000000409097c24 */ /* 0x001fe4000f8e0200 */
[----:B-1----:R-:W-:-:S06]  /*0840*/  IMAD.WIDE.U32 R2, R7, 0x4, R2 ;  /* 0x0000000407027825 */ /* 0x002fcc00078e0002 */
[----:B------:R-:W3:Y:S01]  /*0850*/  LDG.E R2, desc[UR8][R2.64] ;  /* 0x0000000802027981 */ /* 0x000ee2000c1e1900 */
[----:B--2---:R-:W-:-:S06]  /*0860*/  IMAD.WIDE R4, R9, 0x4, R4 ;  /* 0x0000000409047825 */ /* 0x004fcc00078e0204 */
[----:B------:R-:W3:Y:S02]  /*0870*/  LDG.E R4, desc[UR8][R4.64] ;  /* 0x0000000804047981 */ /* 0x000ee4000c1e1900 */
[----:B---3--:R-:W-:-:S07]  /*0880*/  FFMA R17, R2, R4, R17 ;  /* 0x0000000402117223 */ /* 0x008fce0000000011 */
.L_x_0:
[----:B------:R-:W0:Y:S01]  /*0890*/  LDC.64 R2, c[0x0][0x380] ;  /* 0x0000e000ff027b82 */ /* 0x000e220000000a00 */
[----:B------:R-:W-:-:S04]  /*08a0*/  IMAD R15, R15, UR7, R0 ;  /* 0x000000070f0f7c24 */ /* 0x000fc8000f8e0200 */
[----:B0-----:R-:W-:-:S05]  /*08b0*/  IMAD.WIDE R2, R15, 0x4, R2 ;  /* 0x000000040f027825 */ /* 0x001fca00078e0202 */
[----:B------:R-:W-:Y:S01]  /*08c0*/  STG.E desc[UR8][R2.64], R17 ;  /* 0x0000001102007986 */ /* 0x000fe2000c101908 */
[----:B------:R-:W-:Y:S05]  /*08d0*/  EXIT ;  /* 0x000000000000794d */ /* 0x000fea0003800000 */
.L_x_5:
[----:B------:R-:W-:-:S00]  /*08e0*/  BRA `(.L_x_5) ;  /* 0xfffffffc00fc7947 */ /* 0x000fc0000383ffff */
[----:B------:R-:W-:-:S00]  /*08f0*/  NOP ;  /* 0x0000000000007918 */ /* 0x000fc00000000000 */
        /* <DEDUP_REMOVED lines=8> */
.L_x_6:


//--------------------- .nv.shared.reserved.0     --------------------------
	.section	.nv.shared.reserved.0,"aw",@nobits
	.weak		__nv_reservedSMEM_offset_0_alias
	.size		__nv_reservedSMEM_offset_0_alias, 0, 64
	.other		__nv_reservedSMEM_offset_0_alias,@"STO_CUDA_RESERVED_SHARED STV_DEFAULT"
__nv_reservedSMEM_offset_0_alias:
	.zero		0
	.zero		64


//--------------------- .nv.constant0._Z9matrixMulPfS_S_ii --------------------------
	.section	.nv.constant0._Z9matrixMulPfS_S_ii,"a",@progbits
	.sectionflags	@""
	.align	4
.nv.constant0._Z9matrixMulPfS_S_ii:
	.zero		928


//--------------------- SYMBOLS --------------------------

	.type		.nv.reservedSmem.offset0,@object
	.size		.nv.reservedSmem.offset0,0x4
